	.headerflags	@"EF_CUDA_TEXMODE_UNIFIED EF_CUDA_64BIT_ADDRESS EF_CUDA_ACCELERATORS EF_CUDA_SM90 EF_CUDA_VIRTUAL_SM(EF_CUDA_SM90)"
	.elftype	@"ET_EXEC"


//--------------------- .nv.info                  --------------------------
	.section	.nv.info,"",@"SHT_CUDA_INFO"
	.align	4


	//----- nvinfo : EIATTR_REGCOUNT
	.align		4
        /*0000*/ 	.byte	0x04, 0x2f
        /*0002*/ 	.short	(.L_3 - .L_2)
	.align		4
.L_2:
        /*0004*/ 	.word	index@(triton_poi_fused__native_batch_norm_legit_no_training_relu_24)
        /*0008*/ 	.word	0x00000016


	//----- nvinfo : EIATTR_MIN_STACK_SIZE
	.align		4
.L_3:
        /*000c*/ 	.byte	0x04, 0x12
        /*000e*/ 	.short	(.L_5 - .L_4)
	.align		4
.L_4:
        /*0010*/ 	.word	index@(triton_poi_fused__native_batch_norm_legit_no_training_relu_24)
        /*0014*/ 	.word	0x00000000


	//----- nvinfo : EIATTR_FRAME_SIZE
	.align		4
.L_5:
        /*0018*/ 	.byte	0x04, 0x11
        /*001a*/ 	.short	(.L_7 - .L_6)
	.align		4
.L_6:
        /*001c*/ 	.word	index@(triton_poi_fused__native_batch_norm_legit_no_training_relu_24)
        /*0020*/ 	.word	0x00000000


	//----- nvinfo : EIATTR_MIN_STACK_SIZE
	.align		4
.L_7:
        /*0024*/ 	.byte	0x04, 0x12
        /*0026*/ 	.short	(.L_9 - .L_8)
	.align		4
.L_8:
        /*0028*/ 	.word	index@(triton_poi_fused__native_batch_norm_legit_no_training_relu_24)
        /*002c*/ 	.word	0x00000000
.L_9:


//--------------------- .nv.info.triton_poi_fused__native_batch_norm_legit_no_training_relu_24 --------------------------
	.section	.nv.info.triton_poi_fused__native_batch_norm_legit_no_training_relu_24,"",@"SHT_CUDA_INFO"
	.sectionflags	@""
	.align	4


	//----- nvinfo : EIATTR_CUDA_API_VERSION
	.align		4
        /*0000*/ 	.byte	0x04, 0x37
        /*0002*/ 	.short	(.L_11 - .L_10)
.L_10:
        /*0004*/ 	.word	0x0000007c


	//----- nvinfo : EIATTR_KPARAM_INFO
	.align		4
.L_11:
        /*0008*/ 	.byte	0x04, 0x17
        /*000a*/ 	.short	(.L_13 - .L_12)
.L_12:
        /*000c*/ 	.word	0x00000000
        /*0010*/ 	.short	0x0006
        /*0012*/ 	.short	0x0030
        /*0014*/ 	.byte	0x00, 0xf0, 0x11, 0x00


	//----- nvinfo : EIATTR_KPARAM_INFO
	.align		4
.L_13:
        /*0018*/ 	.byte	0x04, 0x17
        /*001a*/ 	.short	(.L_15 - .L_14)
.L_14:
        /*001c*/ 	.word	0x00000000
        /*0020*/ 	.short	0x0005
        /*0022*/ 	.short	0x0028
        /*0024*/ 	.byte	0x00, 0xf4, 0x21, 0x00


	//----- nvinfo : EIATTR_KPARAM_INFO
	.align		4
.L_15:
        /*0028*/ 	.byte	0x04, 0x17
        /*002a*/ 	.short	(.L_17 - .L_16)
.L_16:
        /*002c*/ 	.word	0x00000000
        /*0030*/ 	.short	0x0004
        /*0032*/ 	.short	0x0020
        /*0034*/ 	.byte	0x00, 0xf4, 0x21, 0x00


	//----- nvinfo : EIATTR_KPARAM_INFO
	.align		4
.L_17:
        /*0038*/ 	.byte	0x04, 0x17
        /*003a*/ 	.short	(.L_19 - .L_18)
.L_18:
        /*003c*/ 	.word	0x00000000
        /*0040*/ 	.short	0x0003
        /*0042*/ 	.short	0x0018
        /*0044*/ 	.byte	0x00, 0xf4, 0x21, 0x00


	//----- nvinfo : EIATTR_KPARAM_INFO
	.align		4
.L_19:
        /*0048*/ 	.byte	0x04, 0x17
        /*004a*/ 	.short	(.L_21 - .L_20)
.L_20:
        /*004c*/ 	.word	0x00000000
        /*0050*/ 	.short	0x0002
        /*0052*/ 	.short	0x0010
        /*0054*/ 	.byte	0x00, 0xf4, 0x21, 0x00


	//----- nvinfo : EIATTR_KPARAM_INFO
	.align		4
.L_21:
        /*0058*/ 	.byte	0x04, 0x17
        /*005a*/ 	.short	(.L_23 - .L_22)
.L_22:
        /*005c*/ 	.word	0x00000000
        /*0060*/ 	.short	0x0001
        /*0062*/ 	.short	0x0008
        /*0064*/ 	.byte	0x00, 0xf4, 0x21, 0x00


	//----- nvinfo : EIATTR_KPARAM_INFO
	.align		4
.L_23:
        /*0068*/ 	.byte	0x04, 0x17
        /*006a*/ 	.short	(.L_25 - .L_24)
.L_24:
        /*006c*/ 	.word	0x00000000
        /*0070*/ 	.short	0x0000
        /*0072*/ 	.short	0x0000
        /*0074*/ 	.byte	0x00, 0xf4, 0x21, 0x00


	//----- nvinfo : EIATTR_SPARSE_MMA_MASK
	.align		4
.L_25:
        /*0078*/ 	.byte	0x03, 0x50
        /*007a*/ 	.short	0x0000


	//----- nvinfo : EIATTR_MAXREG_COUNT
	.align		4
        /*007c*/ 	.byte	0x03, 0x1b
        /*007e*/ 	.short	0x00ff


	//----- nvinfo : EIATTR_EXIT_INSTR_OFFSETS
	.align		4
        /*0080*/ 	.byte	0x04, 0x1c
        /*0082*/ 	.short	(.L_27 - .L_26)


	//   ....[0]....
.L_26:
        /*0084*/ 	.word	0x00000490


	//   ....[1]....
        /*0088*/ 	.word	0x000004b0


	//----- nvinfo : EIATTR_REQNTID
	.align		4
.L_27:
        /*008c*/ 	.byte	0x04, 0x10
        /*008e*/ 	.short	(.L_29 - .L_28)
.L_28:
        /*0090*/ 	.word	0x00000080
        /*0094*/ 	.word	0x00000001
        /*0098*/ 	.word	0x00000001


	//----- nvinfo : EIATTR_CBANK_PARAM_SIZE
	.align		4
.L_29:
        /*009c*/ 	.byte	0x03, 0x19
        /*009e*/ 	.short	0x0034


	//----- nvinfo : EIATTR_PARAM_CBANK
	.align		4
        /*00a0*/ 	.byte	0x04, 0x0a
        /*00a2*/ 	.short	(.L_31 - .L_30)
	.align		4
.L_30:
        /*00a4*/ 	.word	index@(.nv.constant0.triton_poi_fused__native_batch_norm_legit_no_training_relu_24)
        /*00a8*/ 	.short	0x0210
        /*00aa*/ 	.short	0x0034


	//----- nvinfo : EIATTR_SW_WAR
	.align		4
.L_31:
        /*00ac*/ 	.byte	0x04, 0x36
        /*00ae*/ 	.short	(.L_33 - .L_32)
.L_32:
        /*00b0*/ 	.word	0x00000008
.L_33:


//--------------------- .nv.callgraph             --------------------------
	.section	.nv.callgraph,"",@"SHT_CUDA_CALLGRAPH"
	.align	4
	.sectionentsize	8
	.align		4
        /*0000*/ 	.word	0x00000000
	.align		4
        /*0004*/ 	.word	0xffffffff
	.align		4
        /*0008*/ 	.word	0x00000000
	.align		4
        /*000c*/ 	.word	0xfffffffe
	.align		4
        /*0010*/ 	.word	0x00000000
	.align		4
        /*0014*/ 	.word	0xfffffffd
	.align		4
        /*0018*/ 	.word	0x00000000
	.align		4
        /*001c*/ 	.word	0xfffffffc


//--------------------- .nv.constant4             --------------------------
	.section	.nv.constant4,"a",@progbits
	.align	8
	.align		8
.nv.constant4:
        /*0000*/ 	.dword	_$_str
	.align		8
        /*0008*/ 	.dword	_$_str_$_2


//--------------------- .text.triton_poi_fused__native_batch_norm_legit_no_training_relu_24 --------------------------
	.section	.text.triton_poi_fused__native_batch_norm_legit_no_training_relu_24,"ax",@progbits
	.align	128
        .global         triton_poi_fused__native_batch_norm_legit_no_training_relu_24
        .type           triton_poi_fused__native_batch_norm_legit_no_training_relu_24,@function
        .size           triton_poi_fused__native_batch_norm_legit_no_training_relu_24,(.L_x_1 - triton_poi_fused__native_batch_norm_legit_no_training_relu_24)
        .other          triton_poi_fused__native_batch_norm_legit_no_training_relu_24,@"STO_CUDA_ENTRY STV_DEFAULT"
triton_poi_fused__native_batch_norm_legit_no_training_relu_24:
.text.triton_poi_fused__native_batch_norm_legit_no_training_relu_24:
[----:B------:R-:W0:Y:S01]  /*0000*/  LDC R1, c[0x0][0x28] ;  /* 0x00000a00ff017b82 */ /* 0x000e220000000800 */
[----:B------:R-:W1:Y:S07]  /*0010*/  S2R R0, SR_TID.X ;  /* 0x0000000000007919 */ /* 0x000e6e0000002100 */
[----:B------:R-:W2:Y:S01]  /*0020*/  LDC.64 R8, c[0x0][0x220] ;  /* 0x00008800ff087b82 */ /* 0x000ea20000000a00 */
[----:B------:R-:W-:Y:S01]  /*0030*/  ULDC.64 UR4, c[0x0][0x208] ;  /* 0x0000820000047ab9 */ /* 0x000fe20000000a00 */
[----:B------:R-:W3:Y:S06]  /*0040*/  S2R R5, SR_CTAID.X ;  /* 0x0000000000057919 */ /* 0x000eec0000002500 */
[----:B------:R-:W4:Y:S08]  /*0050*/  LDC.64 R14, c[0x0][0x218] ;  /* 0x00008600ff0e7b82 */ /* 0x000f300000000a00 */
[----:B------:R-:W5:Y:S08]  /*0060*/  LDC.64 R12, c[0x0][0x210] ;  /* 0x00008400ff0c7b82 */ /* 0x000f700000000a00 */
[----:B------:R-:W4:Y:S01]  /*0070*/  LDC.64 R16, c[0x0][0x228] ;  /* 0x00008a00ff107b82 */ /* 0x000f220000000a00 */
[----:B-1----:R-:W-:-:S07]  /*0080*/  SHF.L.U32 R0, R0, 0x1, RZ ;  /* 0x0000000100007819 */ /* 0x002fce00000006ff */
[----:B------:R-:W1:Y:S01]  /*0090*/  LDC.64 R18, c[0x0][0x230] ;  /* 0x00008c00ff127b82 */ /* 0x000e620000000a00 */
[----:B---3--:R-:W-:Y:S02]  /*00a0*/  SHF.R.S32.HI R3, RZ, 0x17, R5 ;  /* 0x00000017ff037819 */ /* 0x008fe40000011405 */
[----:B------:R-:W-:Y:S02]  /*00b0*/  LOP3.LUT R0, R0, 0xfe, RZ, 0xc0, !PT ;  /* 0x000000fe00007812 */ /* 0x000fe400078ec0ff */
[----:B------:R-:W-:Y:S02]  /*00c0*/  SGXT R3, R3, 0x1 ;  /* 0x000000010303781a */ /* 0x000fe40000000200 */
[----:B------:R-:W-:-:S04]  /*00d0*/  LEA R0, R5, R0, 0x8 ;  /* 0x0000000005007211 */ /* 0x000fc800078e40ff */
[----:B------:R-:W-:Y:S02]  /*00e0*/  LEA.HI R3, R3, R0, RZ, 0x6 ;  /* 0x0000000003037211 */ /* 0x000fe400078f30ff */
[----:B------:R-:W-:Y:S02]  /*00f0*/  ISETP.GE.AND P0, PT, R0, 0x6a00, PT ;  /* 0x00006a000000780c */ /* 0x000fe40003f06270 */
[----:B------:R-:W-:-:S05]  /*0100*/  SHF.R.S32.HI R3, RZ, 0x6, R3 ;  /* 0x00000006ff037819 */ /* 0x000fca0000011403 */
[----:B------:R-:W-:-:S05]  /*0110*/  IMAD.HI R2, R3, 0x4d4873ed, RZ ;  /* 0x4d4873ed03027827 */ /* 0x000fca00078e02ff */
[----:B------:R-:W-:-:S04]  /*0120*/  SHF.R.U32.HI R5, RZ, 0x1f, R2 ;  /* 0x0000001fff057819 */ /* 0x000fc80000011602 */
[----:B------:R-:W-:Y:S02]  /*0130*/  LEA.HI.SX32 R2, R2, R5, 0x1b ;  /* 0x0000000502027211 */ /* 0x000fe400078fdaff */
[----:B------:R-:W-:-:S03]  /*0140*/  CS2R R4, SRZ ;  /* 0x0000000000047805 */ /* 0x000fc6000001ff00 */
[----:B------:R-:W-:-:S04]  /*0150*/  IMAD R11, R2, -0x6a, R3 ;  /* 0xffffff96020b7824 */ /* 0x000fc800078e0203 */
[----:B--2---:R-:W-:-:S05]  /*0160*/  IMAD.WIDE R8, R11, 0x4, R8 ;  /* 0x000000040b087825 */ /* 0x004fca00078e0208 */
[----:B------:R-:W2:Y:S04]  /*0170*/  @!P0 LDG.E.EL R4, desc[UR4][R8.64] ;  /* 0x0000000408048981 */ /* 0x000ea8000c2e1900 */
[----:B------:R3:W2:Y:S01]  /*0180*/  @!P0 LDG.E.EL R5, desc[UR4][R8.64] ;  /* 0x0000000408058981 */ /* 0x0006a2000c2e1900 */
[----:B------:R-:W-:Y:S02]  /*0190*/  CS2R R6, SRZ ;  /* 0x0000000000067805 */ /* 0x000fe4000001ff00 */
[----:B------:R-:W-:Y:S01]  /*01a0*/  CS2R R2, SRZ ;  /* 0x0000000000027805 */ /* 0x000fe2000001ff00 */
[----:B----4-:R-:W-:-:S04]  /*01b0*/  IMAD.WIDE R14, R11, 0x4, R14 ;  /* 0x000000040b0e7825 */ /* 0x010fc800078e020e */
[----:B-----5:R-:W-:Y:S01]  /*01c0*/  IMAD.WIDE R12, R0, 0x4, R12 ;  /* 0x00000004000c7825 */ /* 0x020fe200078e020c */
[----:B------:R-:W4:Y:S01]  /*01d0*/  @!P0 LDG.E.EL R7, desc[UR4][R14.64] ;  /* 0x000000040e078981 */ /* 0x000f22000c2e1900 */
[----:B---3--:R-:W-:Y:S02]  /*01e0*/  CS2R R8, SRZ ;  /* 0x0000000000087805 */ /* 0x008fe4000001ff00 */
[C---:B0-----:R-:W-:Y:S01]  /*01f0*/  IMAD.WIDE R16, R11.reuse, 0x4, R16 ;  /* 0x000000040b107825 */ /* 0x041fe200078e0210 */
[----:B------:R0:W3:Y:S03]  /*0200*/  @!P0 LDG.E.EL R6, desc[UR4][R14.64] ;  /* 0x000000040e068981 */ /* 0x0000e6000c2e1900 */
[----:B-1----:R-:W-:Y:S01]  /*0210*/  IMAD.WIDE R18, R11, 0x4, R18 ;  /* 0x000000040b127825 */ /* 0x002fe200078e0212 */
[----:B------:R1:W4:Y:S01]  /*0220*/  @!P0 LDG.E.64 R2, desc[UR4][R12.64] ;  /* 0x000000040c028981 */ /* 0x000322000c1e1b00 */
[----:B------:R-:W-:-:S03]  /*0230*/  CS2R R10, SRZ ;  /* 0x00000000000a7805 */ /* 0x000fc6000001ff00 */
[----:B------:R-:W5:Y:S04]  /*0240*/  @!P0 LDG.E.EL R9, desc[UR4][R18.64] ;  /* 0x0000000412098981 */ /* 0x000f68000c2e1900 */
[----:B------:R-:W5:Y:S04]  /*0250*/  @!P0 LDG.E.EL R10, desc[UR4][R16.64] ;  /* 0x00000004100a8981 */ /* 0x000f68000c2e1900 */
[----:B------:R-:W3:Y:S04]  /*0260*/  @!P0 LDG.E.EL R11, desc[UR4][R16.64] ;  /* 0x00000004100b8981 */ /* 0x000ee8000c2e1900 */
[----:B------:R-:W3:Y:S01]  /*0270*/  @!P0 LDG.E.EL R8, desc[UR4][R18.64] ;  /* 0x0000000412088981 */ /* 0x000ee2000c2e1900 */
[----:B0-----:R-:W-:Y:S01]  /*0280*/  HFMA2.MMA R14, -RZ, RZ, 1.625, 0 ;  /* 0x3e800000ff0e7435 */ /* 0x001fe200000001ff */
[----:B--2---:R-:W-:Y:S01]  /*0290*/  FADD R4, R4, 9.9999997473787516356e-06 ;  /* 0x3727c5ac04047421 */ /* 0x004fe20000000000 */
[----:B------:R-:W-:-:S03]  /*02a0*/  FADD R5, R5, 9.9999997473787516356e-06 ;  /* 0x3727c5ac05057421 */ /* 0x000fc60000000000 */
[----:B-1----:R-:W0:Y:S08]  /*02b0*/  MUFU.SQRT R12, R4 ;  /* 0x00000004000c7308 */ /* 0x002e300000002000 */
[----:B------:R1:W2:Y:S01]  /*02c0*/  MUFU.SQRT R13, R5 ;  /* 0x00000005000d7308 */ /* 0x0002a20000002000 */
[C---:B0-----:R-:W-:Y:S02]  /*02d0*/  FSETP.GT.AND P1, PT, R12.reuse, 8.50705917302346158658e+37, PT ;  /* 0x7e8000000c00780b */ /* 0x041fe40003f24000 */
[----:B------:R-:W-:Y:S01]  /*02e0*/  FSETP.GEU.AND P3, PT, R12, 1.175494350822287508e-38, PT ;  /* 0x008000000c00780b */ /* 0x000fe20003f6e000 */
[----:B-1----:R-:W0:Y:S01]  /*02f0*/  LDC.64 R4, c[0x0][0x238] ;  /* 0x00008e00ff047b82 */ /* 0x002e220000000a00 */
[----:B--2---:R-:W-:-:S02]  /*0300*/  FSETP.GT.AND P2, PT, R13, 8.50705917302346158658e+37, PT ;  /* 0x7e8000000d00780b */ /* 0x004fc40003f44000 */
[----:B------:R-:W-:-:S07]  /*0310*/  FSETP.GEU.AND P4, PT, R13, 1.175494350822287508e-38, PT ;  /* 0x008000000d00780b */ /* 0x000fce0003f8e000 */
[----:B------:R-:W-:-:S04]  /*0320*/  @P1 FMUL R12, R12, 0.25 ;  /* 0x3e8000000c0c1820 */ /* 0x000fc80000400000 */
[----:B------:R-:W-:Y:S01]  /*0330*/  @!P3 FMUL R12, R12, 16777216 ;  /* 0x4b8000000c0cb820 */ /* 0x000fe20000400000 */
[----:B------:R-:W-:-:S04]  /*0340*/  @P2 FMUL R13, R13, 0.25 ;  /* 0x3e8000000d0d2820 */ /* 0x000fc80000400000 */
[----:B------:R-:W-:Y:S01]  /*0350*/  @!P4 FMUL R13, R13, 16777216 ;  /* 0x4b8000000d0dc820 */ /* 0x000fe20000400000 */
[----:B------:R-:W1:Y:S01]  /*0360*/  MUFU.RCP R12, R12 ;  /* 0x0000000c000c7308 */ /* 0x000e620000001000 */
[----:B------:R-:W-:-:S07]  /*0370*/  FSEL R15, R14, 1, P1 ;  /* 0x3f8000000e0f7808 */ /* 0x000fce0000800000 */
[----:B------:R-:W2:Y:S01]  /*0380*/  MUFU.RCP R13, R13 ;  /* 0x0000000d000d7308 */ /* 0x000ea20000001000 */
[----:B------:R-:W-:Y:S01]  /*0390*/  FSEL R14, R14, 1, P2 ;  /* 0x3f8000000e0e7808 */ /* 0x000fe20001000000 */
[----:B------:R-:W-:-:S04]  /*03a0*/  @!P3 FMUL R15, R15, 16777216 ;  /* 0x4b8000000f0fb820 */ /* 0x000fc80000400000 */
[----:B------:R-:W-:Y:S01]  /*03b0*/  @!P4 FMUL R14, R14, 16777216 ;  /* 0x4b8000000e0ec820 */ /* 0x000fe20000400000 */
[----:B----4-:R-:W-:Y:S01]  /*03c0*/  FADD R2, -R7, R2 ;  /* 0x0000000207027221 */ /* 0x010fe20000000100 */
[----:B---3--:R-:W-:Y:S01]  /*03d0*/  FADD R3, -R6, R3 ;  /* 0x0000000306037221 */ /* 0x008fe20000000100 */
[----:B-1----:R-:W-:Y:S01]  /*03e0*/  FMUL R15, R12, R15 ;  /* 0x0000000f0c0f7220 */ /* 0x002fe20000400000 */
[----:B--2---:R-:W-:-:S03]  /*03f0*/  FMUL R14, R13, R14 ;  /* 0x0000000e0d0e7220 */ /* 0x004fc60000400000 */
[----:B------:R-:W-:Y:S01]  /*0400*/  FMUL R2, R2, R15 ;  /* 0x0000000f02027220 */ /* 0x000fe20000400000 */
[----:B------:R-:W-:-:S03]  /*0410*/  FMUL R3, R3, R14 ;  /* 0x0000000e03037220 */ /* 0x000fc60000400000 */
[----:B-----5:R-:W-:Y:S01]  /*0420*/  FFMA R2, R2, R10, R9 ;  /* 0x0000000a02027223 */ /* 0x020fe20000000009 */
[----:B------:R-:W-:-:S04]  /*0430*/  FFMA R3, R3, R11, R8 ;  /* 0x0000000b03037223 */ /* 0x000fc80000000008 */
[----:B------:R-:W-:Y:S02]  /*0440*/  FSETP.GEU.AND P1, PT, R2, RZ, PT ;  /* 0x000000ff0200720b */ /* 0x000fe40003f2e000 */
[C---:B------:R-:W-:Y:S01]  /*0450*/  FSETP.GEU.AND P2, PT, R3.reuse, RZ, PT ;  /* 0x000000ff0300720b */ /* 0x040fe20003f4e000 */
[----:B0-----:R-:W-:Y:S01]  /*0460*/  IMAD.WIDE R4, R0, 0x4, R4 ;  /* 0x0000000400047825 */ /* 0x001fe200078e0204 */
[----:B------:R-:W-:Y:S02]  /*0470*/  FSEL R2, R2, RZ, P1 ;  /* 0x000000ff02027208 */ /* 0x000fe40000800000 */
[----:B------:R-:W-:Y:S01]  /*0480*/  FSEL R3, R3, RZ, P2 ;  /* 0x000000ff03037208 */ /* 0x000fe20001000000 */
[----:B------:R-:W-:Y:S08]  /*0490*/  @P0 EXIT ;  /* 0x000000000000094d */ /* 0x000ff00003800000 */
[----:B------:R-:W-:Y:S01]  /*04a0*/  STG.E.64 desc[UR4][R4.64], R2 ;  /* 0x0000000204007986 */ /* 0x000fe2000c101b04 */
[----:B------:R-:W-:Y:S05]  /*04b0*/  EXIT ;  /* 0x000000000000794d */ /* 0x000fea0003800000 */
.L_x_0:
[----:B------:R-:W-:-:S00]  /*04c0*/  BRA `(.L_x_0) ;  /* 0xfffffffc00fc7947 */ /* 0x000fc0000383ffff */
[----:B------:R-:W-:-:S00]  /*04d0*/  NOP ;  /* 0x0000000000007918 */ /* 0x000fc00000000000 */
        /* <DEDUP_REMOVED lines=10> */
.L_x_1:


//--------------------- .nv.global.init           --------------------------
	.section	.nv.global.init,"aw",@progbits
.nv.global.init:
	.type		_$_str,@object
	.size		_$_str,(_$_str_$_2 - _$_str)
_$_str:
        /*0000*/ 	.byte	0x5f, 0x5f, 0x43, 0x55, 0x44, 0x41, 0x5f, 0x46, 0x54, 0x5a, 0x00
	.type		_$_str_$_2,@object
	.size		_$_str_$_2,(.L_1 - _$_str_$_2)
_$_str_$_2:
        /*000b*/ 	.byte	0x5f, 0x5f, 0x43, 0x55, 0x44, 0x41, 0x5f, 0x50, 0x52, 0x45, 0x43, 0x5f, 0x53, 0x51, 0x52, 0x54
        /*001b*/ 	.byte	0x00
.L_1:


//--------------------- .nv.constant0.triton_poi_fused__native_batch_norm_legit_no_training_relu_24 --------------------------
	.section	.nv.constant0.triton_poi_fused__native_batch_norm_legit_no_training_relu_24,"a",@progbits
	.sectionflags	@""
	.align	4
.nv.constant0.triton_poi_fused__native_batch_norm_legit_no_training_relu_24:
	.zero		580
